//
// Generated by NVIDIA NVVM Compiler
//
// Compiler Build ID: CL-36424714
// Cuda compilation tools, release 13.0, V13.0.88
// Based on NVVM 20.0.0
//

.version 9.0
.target sm_100
.address_size 64

	// .globl	_Z20bubbleSortMultiBlockPii
// _ZZ20bubbleSortMultiBlockPiiE4tile has been demoted

.visible .entry _Z20bubbleSortMultiBlockPii(
	.param .u64 .ptr .align 1 _Z20bubbleSortMultiBlockPii_param_0,
	.param .u32 _Z20bubbleSortMultiBlockPii_param_1
)
{
	.reg .pred 	%p<18>;
	.reg .b32 	%r<57>;
	.reg .b64 	%rd<5>;
	// demoted variable
	.shared .align 4 .b8 _ZZ20bubbleSortMultiBlockPiiE4tile[4096];
	ld.param.u64 	%rd2, [_Z20bubbleSortMultiBlockPii_param_0];
	ld.param.u32 	%r35, [_Z20bubbleSortMultiBlockPii_param_1];
	cvta.to.global.u64 	%rd3, %rd2;
	mov.u32 	%r36, %ctaid.x;
	mov.u32 	%r37, %ntid.x;
	mul.lo.s32 	%r1, %r36, %r37;
	add.s32 	%r38, %r1, %r37;
	min.u32 	%r2, %r38, %r35;
	mov.u32 	%r39, %tid.x;
	add.s32 	%r3, %r1, %r39;
	setp.ge.s32 	%p1, %r3, %r2;
	mul.wide.s32 	%rd4, %r3, 4;
	add.s64 	%rd1, %rd3, %rd4;
	shl.b32 	%r40, %r39, 2;
	mov.u32 	%r41, _ZZ20bubbleSortMultiBlockPiiE4tile;
	add.s32 	%r4, %r41, %r40;
	@%p1 bra 	$L__BB0_2;
	ld.global.u32 	%r42, [%rd1];
	st.shared.u32 	[%r4], %r42;
$L__BB0_2:
	bar.sync 	0;
	sub.s32 	%r5, %r2, %r1;
	setp.lt.s32 	%p2, %r5, 1;
	@%p2 bra 	$L__BB0_27;
	not.b32 	%r44, %r1;
	add.s32 	%r6, %r2, %r44;
	add.s32 	%r7, %r2, -2;
	mov.b32 	%r53, 0;
$L__BB0_4:
	sub.s32 	%r9, %r6, %r53;
	add.s32 	%r10, %r1, %r53;
	sub.s32 	%r45, %r10, %r2;
	setp.gt.s32 	%p3, %r45, -2;
	@%p3 bra 	$L__BB0_26;
	and.b32  	%r11, %r9, 3;
	sub.s32 	%r47, %r7, %r10;
	setp.lt.u32 	%p4, %r47, 3;
	mov.b32 	%r56, 0;
	@%p4 bra 	$L__BB0_16;
	and.b32  	%r56, %r9, -4;
	add.s32 	%r54, %r41, 8;
	neg.s32 	%r55, %r56;
$L__BB0_7:
	ld.shared.u32 	%r16, [%r54+-8];
	ld.shared.u32 	%r17, [%r54+-4];
	setp.le.s32 	%p5, %r16, %r17;
	@%p5 bra 	$L__BB0_9;
	st.shared.u32 	[%r54+-8], %r17;
	st.shared.u32 	[%r54+-4], %r16;
$L__BB0_9:
	bar.sync 	0;
	ld.shared.u32 	%r18, [%r54+-4];
	ld.shared.u32 	%r19, [%r54];
	setp.le.s32 	%p6, %r18, %r19;
	@%p6 bra 	$L__BB0_11;
	st.shared.u32 	[%r54+-4], %r19;
	st.shared.u32 	[%r54], %r18;
$L__BB0_11:
	bar.sync 	0;
	ld.shared.u32 	%r20, [%r54];
	ld.shared.u32 	%r21, [%r54+4];
	setp.le.s32 	%p7, %r20, %r21;
	@%p7 bra 	$L__BB0_13;
	st.shared.u32 	[%r54], %r21;
	st.shared.u32 	[%r54+4], %r20;
$L__BB0_13:
	bar.sync 	0;
	ld.shared.u32 	%r22, [%r54+4];
	ld.shared.u32 	%r23, [%r54+8];
	setp.le.s32 	%p8, %r22, %r23;
	@%p8 bra 	$L__BB0_15;
	st.shared.u32 	[%r54+4], %r23;
	st.shared.u32 	[%r54+8], %r22;
$L__BB0_15:
	bar.sync 	0;
	add.s32 	%r55, %r55, 4;
	add.s32 	%r54, %r54, 16;
	setp.ne.s32 	%p9, %r55, 0;
	@%p9 bra 	$L__BB0_7;
$L__BB0_16:
	setp.eq.s32 	%p10, %r11, 0;
	@%p10 bra 	$L__BB0_26;
	shl.b32 	%r50, %r56, 2;
	add.s32 	%r27, %r41, %r50;
	ld.shared.u32 	%r28, [%r27];
	ld.shared.u32 	%r29, [%r27+4];
	setp.le.s32 	%p11, %r28, %r29;
	@%p11 bra 	$L__BB0_19;
	st.shared.u32 	[%r27], %r29;
	st.shared.u32 	[%r27+4], %r28;
$L__BB0_19:
	bar.sync 	0;
	setp.eq.s32 	%p12, %r11, 1;
	@%p12 bra 	$L__BB0_26;
	ld.shared.u32 	%r30, [%r27+4];
	ld.shared.u32 	%r31, [%r27+8];
	setp.le.s32 	%p13, %r30, %r31;
	@%p13 bra 	$L__BB0_22;
	st.shared.u32 	[%r27+4], %r31;
	st.shared.u32 	[%r27+8], %r30;
$L__BB0_22:
	bar.sync 	0;
	setp.eq.s32 	%p14, %r11, 2;
	@%p14 bra 	$L__BB0_26;
	ld.shared.u32 	%r32, [%r27+8];
	ld.shared.u32 	%r33, [%r27+12];
	setp.le.s32 	%p15, %r32, %r33;
	@%p15 bra 	$L__BB0_25;
	st.shared.u32 	[%r27+8], %r33;
	st.shared.u32 	[%r27+12], %r32;
$L__BB0_25:
	bar.sync 	0;
$L__BB0_26:
	add.s32 	%r53, %r53, 1;
	setp.ne.s32 	%p16, %r53, %r5;
	@%p16 bra 	$L__BB0_4;
$L__BB0_27:
	setp.ge.s32 	%p17, %r3, %r2;
	@%p17 bra 	$L__BB0_29;
	ld.shared.u32 	%r52, [%r4];
	st.global.u32 	[%rd1], %r52;
$L__BB0_29:
	ret;

}


// ===== COMPILED SASS (sm_100) =====

	.target	sm_100

	.elftype	@"ET_EXEC"


//--------------------- .note.nv.tkinfo           --------------------------
	.section	.note.nv.tkinfo,"",@"SHT_NOTE"
	.sectionflags	@"SHF_NOTE_NV_TKINFO"
	.tkinfo
        /*0018*/ 	.word	0x00000002
        /*0030*/ 	.string	""
        /*0030*/ 	.string	"ptxas"
        /*0030*/ 	.string	"Cuda compilation tools, release 13.0, V13.0.88"
        /*0030*/ 	.string	"Build cuda_13.0.r13.0/compiler.36424714_0"
        /*0030*/ 	.string	"-arch sm_100 -m 64 "



//--------------------- .note.nv.cuinfo           --------------------------
	.section	.note.nv.cuinfo,"",@"SHT_NOTE"
	.sectionflags	@"SHF_NOTE_NV_CUINFO"
        /*0018*/ 	.short	0x0002
        /*001a*/ 	.short	0x0064
        /*001c*/ 	.short	0x0082
	.zero		2


//--------------------- .nv.info                  --------------------------
	.section	.nv.info,"",@"SHT_CUDA_INFO"
	.align	4


	//----- nvinfo : EIATTR_REGCOUNT
	.align		4
        /*0000*/ 	.byte	0x04, 0x2f
        /*0002*/ 	.short	(.L_1 - .L_0)
	.align		4
.L_0:
        /*0004*/ 	.word	index@(_Z20bubbleSortMultiBlockPii)
        /*0008*/ 	.word	0x00000018


	//----- nvinfo : EIATTR_FRAME_SIZE
	.align		4
.L_1:
        /*000c*/ 	.byte	0x04, 0x11
        /*000e*/ 	.short	(.L_3 - .L_2)
	.align		4
.L_2:
        /*0010*/ 	.word	index@(_Z20bubbleSortMultiBlockPii)
        /*0014*/ 	.word	0x00000000


	//----- nvinfo : EIATTR_MIN_STACK_SIZE
	.align		4
.L_3:
        /*0018*/ 	.byte	0x04, 0x12
        /*001a*/ 	.short	(.L_5 - .L_4)
	.align		4
.L_4:
        /*001c*/ 	.word	index@(_Z20bubbleSortMultiBlockPii)
        /*0020*/ 	.word	0x00000000
.L_5:


//--------------------- .nv.compat                --------------------------
	.section	.nv.compat,"",@"SHT_CUDA_COMPAT_INFO"
	.align	4
        /*0000*/ 	.byte	0x02, 0x09, 0x00, 0x00, 0x02, 0x02, 0x01, 0x00, 0x02, 0x05, 0x05, 0x00, 0x03, 0x07, 0x01, 0x01
        /*0010*/ 	.byte	0x02, 0x03, 0x00, 0x00, 0x02, 0x06, 0x01, 0x00, 0x04, 0x0b, 0x08, 0x00, 0x09, 0x00, 0x00, 0x00
        /*0020*/ 	.byte	0x00, 0x00, 0x00, 0x00


//--------------------- .nv.info._Z20bubbleSortMultiBlockPii --------------------------
	.section	.nv.info._Z20bubbleSortMultiBlockPii,"",@"SHT_CUDA_INFO"
	.sectionflags	@""
	.align	4


	//----- nvinfo : EIATTR_CUDA_API_VERSION
	.align		4
        /*0000*/ 	.byte	0x04, 0x37
        /*0002*/ 	.short	(.L_7 - .L_6)
.L_6:
        /*0004*/ 	.word	0x00000082


	//----- nvinfo : EIATTR_KPARAM_INFO
	.align		4
.L_7:
        /*0008*/ 	.byte	0x04, 0x17
        /*000a*/ 	.short	(.L_9 - .L_8)
.L_8:
        /*000c*/ 	.word	0x00000000
        /*0010*/ 	.short	0x0001
        /*0012*/ 	.short	0x0008
        /*0014*/ 	.byte	0x00, 0xf0, 0x11, 0x00


	//----- nvinfo : EIATTR_KPARAM_INFO
	.align		4
.L_9:
        /*0018*/ 	.byte	0x04, 0x17
        /*001a*/ 	.short	(.L_11 - .L_10)
.L_10:
        /*001c*/ 	.word	0x00000000
        /*0020*/ 	.short	0x0000
        /*0022*/ 	.short	0x0000
        /*0024*/ 	.byte	0x00, 0xf5, 0x21, 0x00


	//----- nvinfo : EIATTR_SPARSE_MMA_MASK
	.align		4
.L_11:
        /*0028*/ 	.byte	0x03, 0x50
        /*002a*/ 	.short	0x0000


	//----- nvinfo : EIATTR_MAXREG_COUNT
	.align		4
        /*002c*/ 	.byte	0x03, 0x1b
        /*002e*/ 	.short	0x00ff


	//----- nvinfo : EIATTR_NUM_BARRIERS
	.align		4
        /*0030*/ 	.byte	0x02, 0x4c
        /*0032*/ 	.byte	0x01
	.zero		1


	//----- nvinfo : EIATTR_MERCURY_ISA_VERSION
	.align		4
        /*0034*/ 	.byte	0x03, 0x5f
        /*0036*/ 	.short	0x0101


	//----- nvinfo : EIATTR_VRC_CTA_INIT_COUNT
	.align		4
        /*0038*/ 	.byte	0x02, 0x4a
	.zero		1
	.zero		1


	//----- nvinfo : EIATTR_EXIT_INSTR_OFFSETS
	.align		4
        /*003c*/ 	.byte	0x04, 0x1c
        /*003e*/ 	.short	(.L_13 - .L_12)


	//   ....[0]....
.L_12:
        /*0040*/ 	.word	0x00000610


	//   ....[1]....
        /*0044*/ 	.word	0x00000640


	//----- nvinfo : EIATTR_CBANK_PARAM_SIZE
	.align		4
.L_13:
        /*0048*/ 	.byte	0x03, 0x19
        /*004a*/ 	.short	0x000c


	//----- nvinfo : EIATTR_PARAM_CBANK
	.align		4
        /*004c*/ 	.byte	0x04, 0x0a
        /*004e*/ 	.short	(.L_15 - .L_14)
	.align		4
.L_14:
        /*0050*/ 	.word	index@(.nv.constant0._Z20bubbleSortMultiBlockPii)
        /*0054*/ 	.short	0x0380
        /*0056*/ 	.short	0x000c


	//----- nvinfo : EIATTR_SW_WAR
	.align		4
.L_15:
        /*0058*/ 	.byte	0x04, 0x36
        /*005a*/ 	.short	(.L_17 - .L_16)
.L_16:
        /*005c*/ 	.word	0x00000008
.L_17:


//--------------------- .nv.callgraph             --------------------------
	.section	.nv.callgraph,"",@"SHT_CUDA_CALLGRAPH"
	.align	4
	.sectionentsize	8
	.align		4
        /*0000*/ 	.word	0x00000000
	.align		4
        /*0004*/ 	.word	0xffffffff
	.align		4
        /*0008*/ 	.word	0x00000000
	.align		4
        /*000c*/ 	.word	0xfffffffe
	.align		4
        /*0010*/ 	.word	0x00000000
	.align		4
        /*0014*/ 	.word	0xfffffffd
	.align		4
        /*0018*/ 	.word	0x00000000
	.align		4
        /*001c*/ 	.word	0xfffffffc


//--------------------- .text._Z20bubbleSortMultiBlockPii --------------------------
	.section	.text._Z20bubbleSortMultiBlockPii,"ax",@progbits
	.align	128
        .global         _Z20bubbleSortMultiBlockPii
        .type           _Z20bubbleSortMultiBlockPii,@function
        .size           _Z20bubbleSortMultiBlockPii,(.L_x_6 - _Z20bubbleSortMultiBlockPii)
        .other          _Z20bubbleSortMultiBlockPii,@"STO_CUDA_ENTRY STV_DEFAULT"
_Z20bubbleSortMultiBlockPii:
.text._Z20bubbleSortMultiBlockPii:
[----:B------:R-:W-:Y:S01]  /*0000*/  LDC R1, c[0x0][0x37c] ;  /* 0x0000df00ff017b82 */ /* 0x000fe20000000800 */
[----:B------:R-:W0:Y:S07]  /*0010*/  S2R R7, SR_TID.X ;  /* 0x0000000000077919 */ /* 0x000e2e0000002100 */
[----:B------:R-:W1:Y:S01]  /*0020*/  S2UR UR4, SR_CTAID.X ;  /* 0x00000000000479c3 */ /* 0x000e620000002500 */
[----:B------:R-:W2:Y:S01]  /*0030*/  LDCU UR5, c[0x0][0x388] ;  /* 0x00007100ff0577ac */ /* 0x000ea20008000800 */
[----:B------:R-:W3:Y:S06]  /*0040*/  LDCU.64 UR8, c[0x0][0x358] ;  /* 0x00006b00ff0877ac */ /* 0x000eec0008000a00 */
[----:B------:R-:W1:Y:S08]  /*0050*/  LDC R5, c[0x0][0x360] ;  /* 0x0000d800ff057b82 */ /* 0x000e700000000800 */
[----:B------:R-:W4:Y:S01]  /*0060*/  LDC.64 R2, c[0x0][0x380] ;  /* 0x0000e000ff027b82 */ /* 0x000f220000000a00 */
[----:B-1----:R-:W-:-:S04]  /*0070*/  IMAD R0, R5, UR4, RZ ;  /* 0x0000000405007c24 */ /* 0x002fc8000f8e02ff */
[C---:B0-----:R-:W-:Y:S01]  /*0080*/  IMAD.IADD R4, R0.reuse, 0x1, R7 ;  /* 0x0000000100047824 */ /* 0x041fe200078e0207 */
[----:B--2---:R-:W-:-:S03]  /*0090*/  VIADDMNMX.U32 R5, R0, R5, UR5, PT ;  /* 0x0000000500057e46 */ /* 0x004fc6000b800005 */
[C---:B----4-:R-:W-:Y:S01]  /*00a0*/  IMAD.WIDE R2, R4.reuse, 0x4, R2 ;  /* 0x0000000404027825 */ /* 0x050fe200078e0202 */
[----:B------:R-:W-:-:S13]  /*00b0*/  ISETP.GE.AND P0, PT, R4, R5, PT ;  /* 0x000000050400720c */ /* 0x000fda0003f06270 */
[----:B---3--:R-:W2:Y:S01]  /*00c0*/  @!P0 LDG.E R9, desc[UR8][R2.64] ;  /* 0x0000000802098981 */ /* 0x008ea2000c1e1900 */
[----:B------:R-:W0:Y:S01]  /*00d0*/  S2UR UR5, SR_CgaCtaId ;  /* 0x00000000000579c3 */ /* 0x000e220000008800 */
[----:B------:R-:W-:Y:S02]  /*00e0*/  UMOV UR4, 0x400 ;  /* 0x0000040000047882 */ /* 0x000fe40000000000 */
[----:B0-----:R-:W-:-:S06]  /*00f0*/  ULEA UR5, UR5, UR4, 0x18 ;  /* 0x0000000405057291 */ /* 0x001fcc000f8ec0ff */
[----:B------:R-:W-:Y:S01]  /*0100*/  LEA R6, R7, UR5, 0x2 ;  /* 0x0000000507067c11 */ /* 0x000fe2000f8e10ff */
[----:B------:R-:W-:-:S04]  /*0110*/  IMAD.IADD R7, R5, 0x1, -R0 ;  /* 0x0000000105077824 */ /* 0x000fc800078e0a00 */
[----:B--2---:R0:W-:Y:S01]  /*0120*/  @!P0 STS [R6], R9 ;  /* 0x0000000906008388 */ /* 0x0041e20000000800 */
[----:B------:R-:W-:Y:S01]  /*0130*/  BAR.SYNC.DEFER_BLOCKING 0x0 ;  /* 0x0000000000007b1d */ /* 0x000fe20000010000 */
[----:B------:R-:W-:-:S13]  /*0140*/  ISETP.GE.AND P0, PT, R7, 0x1, PT ;  /* 0x000000010700780c */ /* 0x000fda0003f06270 */
[----:B0-----:R-:W-:Y:S05]  /*0150*/  @!P0 BRA `(.L_x_0) ;  /* 0x0000000400288947 */ /* 0x001fea0003800000 */
[----:B------:R-:W-:Y:S01]  /*0160*/  LOP3.LUT R10, RZ, R0, RZ, 0x33, !PT ;  /* 0x00000000ff0a7212 */ /* 0x000fe200078e33ff */
[----:B------:R-:W-:Y:S01]  /*0170*/  VIADD R8, R5, 0xfffffffe ;  /* 0xfffffffe05087836 */ /* 0x000fe20000000000 */
[----:B------:R-:W-:-:S03]  /*0180*/  UMOV UR4, URZ ;  /* 0x000000ff00047c82 */ /* 0x000fc60008000000 */
[----:B------:R-:W-:-:S07]  /*0190*/  IMAD.IADD R9, R5, 0x1, R10 ;  /* 0x0000000105097824 */ /* 0x000fce00078e020a */
.L_x_4:
[----:B0-----:R-:W-:Y:S01]  /*01a0*/  VIADD R10, R0, UR4 ;  /* 0x00000004000a7c36 */ /* 0x001fe20008000000 */
[----:B------:R-:W-:Y:S01]  /*01b0*/  UMOV UR6, UR4 ;  /* 0x0000000400067c82 */ /* 0x000fe20008000000 */
[----:B------:R-:W-:Y:S02]  /*01c0*/  UIADD3 UR4, UPT, UPT, UR4, 0x1, URZ ;  /* 0x0000000104047890 */ /* 0x000fe4000fffe0ff */
[----:B------:R-:W-:-:S04]  /*01d0*/  IMAD.IADD R11, R10, 0x1, -R5 ;  /* 0x000000010a0b7824 */ /* 0x000fc800078e0a05 */
[----:B------:R-:W-:Y:S02]  /*01e0*/  ISETP.NE.AND P0, PT, R7, UR4, PT ;  /* 0x0000000407007c0c */ /* 0x000fe4000bf05270 */
[----:B------:R-:W-:-:S13]  /*01f0*/  ISETP.GT.AND P1, PT, R11, -0x2, PT ;  /* 0xfffffffe0b00780c */ /* 0x000fda0003f24270 */
[----:B------:R-:W-:Y:S05]  /*0200*/  @P1 BRA `(.L_x_1) ;  /* 0x0000000000f81947 */ /* 0x000fea0003800000 */
[----:B------:R-:W-:Y:S02]  /*0210*/  IMAD.IADD R10, R8, 0x1, -R10 ;  /* 0x00000001080a7824 */ /* 0x000fe400078e0a0a */
[----:B------:R-:W-:-:S03]  /*0220*/  VIADD R11, R9, -UR6 ;  /* 0x80000006090b7c36 */ /* 0x000fc60008000000 */
[----:B------:R-:W-:Y:S01]  /*0230*/  ISETP.GE.U32.AND P2, PT, R10, 0x3, PT ;  /* 0x000000030a00780c */ /* 0x000fe20003f46070 */
[----:B------:R-:W-:Y:S01]  /*0240*/  IMAD.MOV.U32 R10, RZ, RZ, RZ ;  /* 0x000000ffff0a7224 */ /* 0x000fe200078e00ff */
[----:B------:R-:W-:-:S04]  /*0250*/  LOP3.LUT R18, R11, 0x3, RZ, 0xc0, !PT ;  /* 0x000000030b127812 */ /* 0x000fc800078ec0ff */
[----:B------:R-:W-:-:S07]  /*0260*/  ISETP.NE.AND P1, PT, R18, RZ, PT ;  /* 0x000000ff1200720c */ /* 0x000fce0003f25270 */
[----:B------:R-:W-:Y:S06]  /*0270*/  @!P2 BRA `(.L_x_2) ;  /* 0x00000000007ca947 */ /* 0x000fec0003800000 */
[----:B------:R-:W-:Y:S01]  /*0280*/  LOP3.LUT R10, R11, 0xfffffffc, RZ, 0xc0, !PT ;  /* 0xfffffffc0b0a7812 */ /* 0x000fe200078ec0ff */
[----:B------:R-:W-:-:S04]  /*0290*/  UIADD3 UR6, UPT, UPT, UR5, 0x8, URZ ;  /* 0x0000000805067890 */ /* 0x000fc8000fffe0ff */
[----:B------:R-:W-:-:S08]  /*02a0*/  IMAD.MOV R11, RZ, RZ, -R10 ;  /* 0x000000ffff0b7224 */ /* 0x000fd000078e0a0a */
.L_x_3:
[----:B------:R-:W0:Y:S01]  /*02b0*/  LDS.64 R12, [UR6+-0x8] ;  /* 0xfffff806ff0c7984 */ /* 0x000e220008000a00 */
[----:B------:R-:W-:Y:S01]  /*02c0*/  VIADD R11, R11, 0x4 ;  /* 0x000000040b0b7836 */ /* 0x000fe20000000000 */
[----:B0-----:R-:W-:Y:S01]  /*02d0*/  ISETP.GT.AND P2, PT, R12, R13, PT ;  /* 0x0000000d0c00720c */ /* 0x001fe20003f44270 */
[----:B------:R-:W-:Y:S02]  /*02e0*/  IMAD.MOV.U32 R16, RZ, RZ, R13 ;  /* 0x000000ffff107224 */ /* 0x000fe400078e000d */
[----:B------:R-:W-:-:S10]  /*02f0*/  IMAD.MOV.U32 R17, RZ, RZ, R12 ;  /* 0x000000ffff117224 */ /* 0x000fd400078e000c */
[----:B------:R-:W-:Y:S01]  /*0300*/  @P2 STS.64 [UR6+-0x8], R16 ;  /* 0xfffff810ff002988 */ /* 0x000fe20008000a06 */
[----:B------:R-:W-:Y:S06]  /*0310*/  BAR.SYNC.DEFER_BLOCKING 0x0 ;  /* 0x0000000000007b1d */ /* 0x000fec0000010000 */
[----:B------:R-:W-:Y:S04]  /*0320*/  LDS R12, [UR6+-0x4] ;  /* 0xfffffc06ff0c7984 */ /* 0x000fe80008000800 */
[----:B------:R-:W0:Y:S02]  /*0330*/  LDS R13, [UR6] ;  /* 0x00000006ff0d7984 */ /* 0x000e240008000800 */
[----:B0-----:R-:W-:-:S13]  /*0340*/  ISETP.GT.AND P2, PT, R12, R13, PT ;  /* 0x0000000d0c00720c */ /* 0x001fda0003f44270 */
[----:B------:R-:W-:Y:S04]  /*0350*/  @P2 STS [UR6+-0x4], R13 ;  /* 0xfffffc0dff002988 */ /* 0x000fe80008000806 */
[----:B------:R-:W-:Y:S01]  /*0360*/  @P2 STS [UR6], R12 ;  /* 0x0000000cff002988 */ /* 0x000fe20008000806 */
[----:B------:R-:W-:Y:S06]  /*0370*/  BAR.SYNC.DEFER_BLOCKING 0x0 ;  /* 0x0000000000007b1d */ /* 0x000fec0000010000 */
[----:B------:R-:W0:Y:S02]  /*0380*/  LDS.64 R14, [UR6] ;  /* 0x00000006ff0e7984 */ /* 0x000e240008000a00 */
[----:B0-----:R-:W-:Y:S01]  /*0390*/  ISETP.GT.AND P2, PT, R14, R15, PT ;  /* 0x0000000f0e00720c */ /* 0x001fe20003f44270 */
[----:B------:R-:W-:-:S02]  /*03a0*/  IMAD.MOV.U32 R20, RZ, RZ, R15 ;  /* 0x000000ffff147224 */ /* 0x000fc400078e000f */
[----:B------:R-:W-:-:S10]  /*03b0*/  IMAD.MOV.U32 R21, RZ, RZ, R14 ;  /* 0x000000ffff157224 */ /* 0x000fd400078e000e */
[----:B------:R-:W-:Y:S01]  /*03c0*/  @P2 STS.64 [UR6], R20 ;  /* 0x00000014ff002988 */ /* 0x000fe20008000a06 */
[----:B------:R-:W-:Y:S06]  /*03d0*/  BAR.SYNC.DEFER_BLOCKING 0x0 ;  /* 0x0000000000007b1d */ /* 0x000fec0000010000 */
[----:B------:R-:W-:Y:S04]  /*03e0*/  LDS R14, [UR6+0x4] ;  /* 0x00000406ff0e7984 */ /* 0x000fe80008000800 */
[----:B------:R-:W0:Y:S02]  /*03f0*/  LDS R15, [UR6+0x8] ;  /* 0x00000806ff0f7984 */ /* 0x000e240008000800 */
[----:B0-----:R-:W-:-:S13]  /*0400*/  ISETP.GT.AND P2, PT, R14, R15, PT ;  /* 0x0000000f0e00720c */ /* 0x001fda0003f44270 */
[----:B------:R0:W-:Y:S04]  /*0410*/  @P2 STS [UR6+0x4], R15 ;  /* 0x0000040fff002988 */ /* 0x0001e80008000806 */
[----:B------:R0:W-:Y:S01]  /*0420*/  @P2 STS [UR6+0x8], R14 ;  /* 0x0000080eff002988 */ /* 0x0001e20008000806 */
[----:B------:R-:W-:Y:S01]  /*0430*/  BAR.SYNC.DEFER_BLOCKING 0x0 ;  /* 0x0000000000007b1d */ /* 0x000fe20000010000 */
[----:B------:R-:W-:Y:S01]  /*0440*/  ISETP.NE.AND P2, PT, R11, RZ, PT ;  /* 0x000000ff0b00720c */ /* 0x000fe20003f45270 */
[----:B------:R-:W-:-:S12]  /*0450*/  UIADD3 UR6, UPT, UPT, UR6, 0x10, URZ ;  /* 0x0000001006067890 */ /* 0x000fd8000fffe0ff */
[----:B0-----:R-:W-:Y:S05]  /*0460*/  @P2 BRA `(.L_x_3) ;  /* 0xfffffffc00902947 */ /* 0x001fea000383ffff */
.L_x_2:
[----:B------:R-:W-:Y:S05]  /*0470*/  @!P1 BRA `(.L_x_1) ;  /* 0x00000000005c9947 */ /* 0x000fea0003800000 */
[----:B------:R-:W-:-:S05]  /*0480*/  LEA R10, R10, UR5, 0x2 ;  /* 0x000000050a0a7c11 */ /* 0x000fca000f8e10ff */
[----:B------:R-:W0:Y:S02]  /*0490*/  LDS.64 R12, [R10] ;  /* 0x000000000a0c7984 */ /* 0x000e240000000a00 */
[----:B0-----:R-:W-:Y:S01]  /*04a0*/  ISETP.GT.AND P1, PT, R12, R13, PT ;  /* 0x0000000d0c00720c */ /* 0x001fe20003f24270 */
[----:B------:R-:W-:Y:S02]  /*04b0*/  IMAD.MOV.U32 R14, RZ, RZ, R13 ;  /* 0x000000ffff0e7224 */ /* 0x000fe400078e000d */
[----:B------:R-:W-:-:S10]  /*04c0*/  IMAD.MOV.U32 R15, RZ, RZ, R12 ;  /* 0x000000ffff0f7224 */ /* 0x000fd400078e000c */
[----:B------:R0:W-:Y:S01]  /*04d0*/  @P1 STS.64 [R10], R14 ;  /* 0x0000000e0a001388 */ /* 0x0001e20000000a00 */
[----:B------:R-:W-:Y:S01]  /*04e0*/  BAR.SYNC.DEFER_BLOCKING 0x0 ;  /* 0x0000000000007b1d */ /* 0x000fe20000010000 */
[----:B------:R-:W-:-:S13]  /*04f0*/  ISETP.NE.AND P1, PT, R18, 0x1, PT ;  /* 0x000000011200780c */ /* 0x000fda0003f25270 */
[----:B0-----:R-:W-:Y:S05]  /*0500*/  @!P1 BRA `(.L_x_1) ;  /* 0x0000000000389947 */ /* 0x001fea0003800000 */
[----:B------:R-:W-:Y:S04]  /*0510*/  LDS R11, [R10+0x4] ;  /* 0x000004000a0b7984 */ /* 0x000fe80000000800 */
[----:B------:R-:W0:Y:S02]  /*0520*/  LDS R12, [R10+0x8] ;  /* 0x000008000a0c7984 */ /* 0x000e240000000800 */
[----:B0-----:R-:W-:-:S13]  /*0530*/  ISETP.GT.AND P1, PT, R11, R12, PT ;  /* 0x0000000c0b00720c */ /* 0x001fda0003f24270 */
[----:B------:R0:W-:Y:S04]  /*0540*/  @P1 STS [R10+0x4], R12 ;  /* 0x0000040c0a001388 */ /* 0x0001e80000000800 */
[----:B------:R0:W-:Y:S01]  /*0550*/  @P1 STS [R10+0x8], R11 ;  /* 0x0000080b0a001388 */ /* 0x0001e20000000800 */
[----:B------:R-:W-:Y:S01]  /*0560*/  BAR.SYNC.DEFER_BLOCKING 0x0 ;  /* 0x0000000000007b1d */ /* 0x000fe20000010000 */
[----:B------:R-:W-:-:S13]  /*0570*/  ISETP.NE.AND P1, PT, R18, 0x2, PT ;  /* 0x000000021200780c */ /* 0x000fda0003f25270 */
[----:B0-----:R-:W-:Y:S05]  /*0580*/  @!P1 BRA `(.L_x_1) ;  /* 0x0000000000189947 */ /* 0x001fea0003800000 */
[----:B------:R-:W0:Y:S02]  /*0590*/  LDS.64 R12, [R10+0x8] ;  /* 0x000008000a0c7984 */ /* 0x000e240000000a00 */
[----:B0-----:R-:W-:Y:S01]  /*05a0*/  ISETP.GT.AND P1, PT, R12, R13, PT ;  /* 0x0000000d0c00720c */ /* 0x001fe20003f24270 */
[----:B------:R-:W-:Y:S02]  /*05b0*/  IMAD.MOV.U32 R14, RZ, RZ, R13 ;  /* 0x000000ffff0e7224 */ /* 0x000fe400078e000d */
[----:B------:R-:W-:-:S10]  /*05c0*/  IMAD.MOV.U32 R15, RZ, RZ, R12 ;  /* 0x000000ffff0f7224 */ /* 0x000fd400078e000c */
[----:B------:R0:W-:Y:S01]  /*05d0*/  @P1 STS.64 [R10+0x8], R14 ;  /* 0x0000080e0a001388 */ /* 0x0001e20000000a00 */
[----:B------:R-:W-:Y:S06]  /*05e0*/  BAR.SYNC.DEFER_BLOCKING 0x0 ;  /* 0x0000000000007b1d */ /* 0x000fec0000010000 */
.L_x_1:
[----:B------:R-:W-:Y:S05]  /*05f0*/  @P0 BRA `(.L_x_4) ;  /* 0xfffffff800e80947 */ /* 0x000fea000383ffff */
.L_x_0:
[----:B------:R-:W-:-:S13]  /*0600*/  ISETP.GE.AND P0, PT, R4, R5, PT ;  /* 0x000000050400720c */ /* 0x000fda0003f06270 */
[----:B------:R-:W-:Y:S05]  /*0610*/  @P0 EXIT ;  /* 0x000000000000094d */ /* 0x000fea0003800000 */
[----:B------:R-:W1:Y:S04]  /*0620*/  LDS R5, [R6] ;  /* 0x0000000006057984 */ /* 0x000e680000000800 */
[----:B-1----:R-:W-:Y:S01]  /*0630*/  STG.E desc[UR8][R2.64], R5 ;  /* 0x0000000502007986 */ /* 0x002fe2000c101908 */
[----:B------:R-:W-:Y:S05]  /*0640*/  EXIT ;  /* 0x000000000000794d */ /* 0x000fea0003800000 */
.L_x_5:
[----:B------:R-:W-:-:S00]  /*0650*/  BRA `(.L_x_5) ;  /* 0xfffffffc00fc7947 */ /* 0x000fc0000383ffff */
[----:B------:R-:W-:-:S00]  /*0660*/  NOP ;  /* 0x0000000000007918 */ /* 0x000fc00000000000 */
        /* <DEDUP_REMOVED lines=9> */
.L_x_6:


//--------------------- .nv.shared._Z20bubbleSortMultiBlockPii --------------------------
	.section	.nv.shared._Z20bubbleSortMultiBlockPii,"aw",@nobits
	.sectionflags	@""
	.align	4
.nv.shared._Z20bubbleSortMultiBlockPii:
	.zero		5120


//--------------------- .nv.shared.reserved.0     --------------------------
	.section	.nv.shared.reserved.0,"aw",@nobits
	.weak		__nv_reservedSMEM_offset_0_alias
	.size		__nv_reservedSMEM_offset_0_alias, 0, 64
	.other		__nv_reservedSMEM_offset_0_alias,@"STO_CUDA_RESERVED_SHARED STV_DEFAULT"
__nv_reservedSMEM_offset_0_alias:
	.zero		0
	.zero		64


//--------------------- .nv.constant0._Z20bubbleSortMultiBlockPii --------------------------
	.section	.nv.constant0._Z20bubbleSortMultiBlockPii,"a",@progbits
	.sectionflags	@""
	.align	4
.nv.constant0._Z20bubbleSortMultiBlockPii:
	.zero		908


//--------------------- SYMBOLS --------------------------

	.type		.nv.reservedSmem.offset0,@object
	.size		.nv.reservedSmem.offset0,0x4
	.type		.nv.reservedSmem.cap,@object
	.size		.nv.reservedSmem.cap,0x4
